	.headerflags	@"EF_CUDA_TEXMODE_UNIFIED EF_CUDA_64BIT_ADDRESS EF_CUDA_ACCELERATORS EF_CUDA_SM90 EF_CUDA_VIRTUAL_SM(EF_CUDA_SM90)"
	.elftype	@"ET_EXEC"


//--------------------- .nv.info                  --------------------------
	.section	.nv.info,"",@"SHT_CUDA_INFO"
	.align	4


	//----- nvinfo : EIATTR_REGCOUNT
	.align		4
        /*0000*/ 	.byte	0x04, 0x2f
        /*0002*/ 	.short	(.L_1 - .L_0)
	.align		4
.L_0:
        /*0004*/ 	.word	index@(triton_per_fused_mean_pow_sub_12)
        /*0008*/ 	.word	0x0000001a


	//----- nvinfo : EIATTR_MIN_STACK_SIZE
	.align		4
.L_1:
        /*000c*/ 	.byte	0x04, 0x12
        /*000e*/ 	.short	(.L_3 - .L_2)
	.align		4
.L_2:
        /*0010*/ 	.word	index@(triton_per_fused_mean_pow_sub_12)
        /*0014*/ 	.word	0x00000000


	//----- nvinfo : EIATTR_FRAME_SIZE
	.align		4
.L_3:
        /*0018*/ 	.byte	0x04, 0x11
        /*001a*/ 	.short	(.L_5 - .L_4)
	.align		4
.L_4:
        /*001c*/ 	.word	index@(triton_per_fused_mean_pow_sub_12)
        /*0020*/ 	.word	0x00000000


	//----- nvinfo : EIATTR_MIN_STACK_SIZE
	.align		4
.L_5:
        /*0024*/ 	.byte	0x04, 0x12
        /*0026*/ 	.short	(.L_7 - .L_6)
	.align		4
.L_6:
        /*0028*/ 	.word	index@(triton_per_fused_mean_pow_sub_12)
        /*002c*/ 	.word	0x00000000
.L_7:


//--------------------- .nv.info.triton_per_fused_mean_pow_sub_12 --------------------------
	.section	.nv.info.triton_per_fused_mean_pow_sub_12,"",@"SHT_CUDA_INFO"
	.sectionflags	@""
	.align	4


	//----- nvinfo : EIATTR_CUDA_API_VERSION
	.align		4
        /*0000*/ 	.byte	0x04, 0x37
        /*0002*/ 	.short	(.L_9 - .L_8)
.L_8:
        /*0004*/ 	.word	0x0000007c


	//----- nvinfo : EIATTR_KPARAM_INFO
	.align		4
.L_9:
        /*0008*/ 	.byte	0x04, 0x17
        /*000a*/ 	.short	(.L_11 - .L_10)
.L_10:
        /*000c*/ 	.word	0x00000000
        /*0010*/ 	.short	0x0004
        /*0012*/ 	.short	0x001c
        /*0014*/ 	.byte	0x00, 0xf0, 0x11, 0x00


	//----- nvinfo : EIATTR_KPARAM_INFO
	.align		4
.L_11:
        /*0018*/ 	.byte	0x04, 0x17
        /*001a*/ 	.short	(.L_13 - .L_12)
.L_12:
        /*001c*/ 	.word	0x00000000
        /*0020*/ 	.short	0x0003
        /*0022*/ 	.short	0x0018
        /*0024*/ 	.byte	0x00, 0xf0, 0x11, 0x00


	//----- nvinfo : EIATTR_KPARAM_INFO
	.align		4
.L_13:
        /*0028*/ 	.byte	0x04, 0x17
        /*002a*/ 	.short	(.L_15 - .L_14)
.L_14:
        /*002c*/ 	.word	0x00000000
        /*0030*/ 	.short	0x0002
        /*0032*/ 	.short	0x0010
        /*0034*/ 	.byte	0x00, 0xf4, 0x21, 0x00


	//----- nvinfo : EIATTR_KPARAM_INFO
	.align		4
.L_15:
        /*0038*/ 	.byte	0x04, 0x17
        /*003a*/ 	.short	(.L_17 - .L_16)
.L_16:
        /*003c*/ 	.word	0x00000000
        /*0040*/ 	.short	0x0001
        /*0042*/ 	.short	0x0008
        /*0044*/ 	.byte	0x00, 0xf4, 0x21, 0x00


	//----- nvinfo : EIATTR_KPARAM_INFO
	.align		4
.L_17:
        /*0048*/ 	.byte	0x04, 0x17
        /*004a*/ 	.short	(.L_19 - .L_18)
.L_18:
        /*004c*/ 	.word	0x00000000
        /*0050*/ 	.short	0x0000
        /*0052*/ 	.short	0x0000
        /*0054*/ 	.byte	0x00, 0xf4, 0x21, 0x00


	//----- nvinfo : EIATTR_SPARSE_MMA_MASK
	.align		4
.L_19:
        /*0058*/ 	.byte	0x03, 0x50
        /*005a*/ 	.short	0x0000


	//----- nvinfo : EIATTR_MAXREG_COUNT
	.align		4
        /*005c*/ 	.byte	0x03, 0x1b
        /*005e*/ 	.short	0x00ff


	//----- nvinfo : EIATTR_COOP_GROUP_MASK_REGIDS
	.align		4
        /*0060*/ 	.byte	0x04, 0x29
        /*0062*/ 	.short	(.L_21 - .L_20)


	//   ....[0]....
.L_20:
        /*0064*/ 	.word	0xffffffff


	//   ....[1]....
        /*0068*/ 	.word	0xffffffff


	//   ....[2]....
        /*006c*/ 	.word	0xffffffff


	//   ....[3]....
        /*0070*/ 	.word	0xffffffff


	//   ....[4]....
        /*0074*/ 	.word	0xffffffff


	//   ....[5]....
        /*0078*/ 	.word	0xffffffff


	//----- nvinfo : EIATTR_COOP_GROUP_INSTR_OFFSETS
	.align		4
.L_21:
        /*007c*/ 	.byte	0x04, 0x28
        /*007e*/ 	.short	(.L_23 - .L_22)


	//   ....[0]....
.L_22:
        /*0080*/ 	.word	0x000005e0


	//   ....[1]....
        /*0084*/ 	.word	0x00000600


	//   ....[2]....
        /*0088*/ 	.word	0x00000620


	//   ....[3]....
        /*008c*/ 	.word	0x00000640


	//   ....[4]....
        /*0090*/ 	.word	0x00000660


	//   ....[5]....
        /*0094*/ 	.word	0x00000710


	//----- nvinfo : EIATTR_EXIT_INSTR_OFFSETS
	.align		4
.L_23:
        /*0098*/ 	.byte	0x04, 0x1c
        /*009a*/ 	.short	(.L_25 - .L_24)


	//   ....[0]....
.L_24:
        /*009c*/ 	.word	0x00000770


	//   ....[1]....
        /*00a0*/ 	.word	0x000007c0


	//----- nvinfo : EIATTR_REQNTID
	.align		4
.L_25:
        /*00a4*/ 	.byte	0x04, 0x10
        /*00a6*/ 	.short	(.L_27 - .L_26)
.L_26:
        /*00a8*/ 	.word	0x00000040
        /*00ac*/ 	.word	0x00000001
        /*00b0*/ 	.word	0x00000001


	//----- nvinfo : EIATTR_CBANK_PARAM_SIZE
	.align		4
.L_27:
        /*00b4*/ 	.byte	0x03, 0x19
        /*00b6*/ 	.short	0x0020


	//----- nvinfo : EIATTR_PARAM_CBANK
	.align		4
        /*00b8*/ 	.byte	0x04, 0x0a
        /*00ba*/ 	.short	(.L_29 - .L_28)
	.align		4
.L_28:
        /*00bc*/ 	.word	index@(.nv.constant0.triton_per_fused_mean_pow_sub_12)
        /*00c0*/ 	.short	0x0210
        /*00c2*/ 	.short	0x0020


	//----- nvinfo : EIATTR_SW_WAR
	.align		4
.L_29:
        /*00c4*/ 	.byte	0x04, 0x36
        /*00c6*/ 	.short	(.L_31 - .L_30)
.L_30:
        /*00c8*/ 	.word	0x00000008
.L_31:


//--------------------- .nv.callgraph             --------------------------
	.section	.nv.callgraph,"",@"SHT_CUDA_CALLGRAPH"
	.align	4
	.sectionentsize	8
	.align		4
        /*0000*/ 	.word	0x00000000
	.align		4
        /*0004*/ 	.word	0xffffffff
	.align		4
        /*0008*/ 	.word	0x00000000
	.align		4
        /*000c*/ 	.word	0xfffffffe
	.align		4
        /*0010*/ 	.word	0x00000000
	.align		4
        /*0014*/ 	.word	0xfffffffd
	.align		4
        /*0018*/ 	.word	0x00000000
	.align		4
        /*001c*/ 	.word	0xfffffffc


//--------------------- .text.triton_per_fused_mean_pow_sub_12 --------------------------
	.section	.text.triton_per_fused_mean_pow_sub_12,"ax",@progbits
	.sectionflags	@"SHF_BARRIERS=1"
	.align	128
        .global         triton_per_fused_mean_pow_sub_12
        .type           triton_per_fused_mean_pow_sub_12,@function
        .size           triton_per_fused_mean_pow_sub_12,(.L_x_1 - triton_per_fused_mean_pow_sub_12)
        .other          triton_per_fused_mean_pow_sub_12,@"STO_CUDA_ENTRY STV_DEFAULT"
triton_per_fused_mean_pow_sub_12:
.text.triton_per_fused_mean_pow_sub_12:
[----:B------:R-:W0:Y:S02]  /*0000*/  LDC R1, c[0x0][0x28] ;  /* 0x00000a00ff017b82 */ /* 0x000e240000000800 */
[----:B------:R-:W1:Y:S01]  /*0010*/  S2R R0, SR_CTAID.X ;  /* 0x0000000000007919 */ /* 0x000e620000002500 */
[----:B------:R-:W-:Y:S01]  /*0020*/  ULDC.64 UR6, c[0x0][0x208] ;  /* 0x0000820000067ab9 */ /* 0x000fe20000000a00 */
[----:B------:R-:W2:Y:S01]  /*0030*/  S2R R5, SR_TID.X ;  /* 0x0000000000057919 */ /* 0x000ea20000002100 */
[----:B-1----:R-:W-:Y:S02]  /*0040*/  SHF.R.S32.HI R3, RZ, 0x1f, R0 ;  /* 0x0000001fff037819 */ /* 0x002fe40000011400 */
[----:B------:R-:W-:Y:S02]  /*0050*/  ISETP.GE.AND P0, PT, R0, 0x800, PT ;  /* 0x000008000000780c */ /* 0x000fe40003f06270 */
[----:B------:R-:W-:-:S04]  /*0060*/  LEA.HI R3, R3, R0, RZ, 0x5 ;  /* 0x0000000003037211 */ /* 0x000fc800078f28ff */
[C---:B------:R-:W-:Y:S01]  /*0070*/  LOP3.LUT R7, R3.reuse, 0x7ffe0, RZ, 0xc0, !PT ;  /* 0x0007ffe003077812 */ /* 0x040fe200078ec0ff */
[----:B------:R-:W-:Y:S01]  /*0080*/  IMAD.SHL.U32 R2, R3, 0x4, RZ ;  /* 0x0000000403027824 */ /* 0x000fe200078e00ff */
[----:B------:R-:W-:-:S03]  /*0090*/  SHF.R.S32.HI R3, RZ, 0x1d, R3 ;  /* 0x0000001dff037819 */ /* 0x000fc60000011403 */
[----:B------:R-:W-:Y:S01]  /*00a0*/  IMAD.IADD R7, R0, 0x1, -R7 ;  /* 0x0000000100077824 */ /* 0x000fe200078e0a07 */
[----:B------:R-:W-:Y:S02]  /*00b0*/  LOP3.LUT R2, R2, 0xffffff80, RZ, 0xc0, !PT ;  /* 0xffffff8002027812 */ /* 0x000fe400078ec0ff */
[----:B------:R-:W-:Y:S02]  /*00c0*/  SGXT R3, R3, 0x1 ;  /* 0x000000010303781a */ /* 0x000fe40000000200 */
[----:B--2---:R-:W-:-:S04]  /*00d0*/  LOP3.LUT R2, R2, 0x3f, R5, 0xf8, !PT ;  /* 0x0000003f02027812 */ /* 0x004fc800078ef805 */
[----:B------:R-:W-:Y:S01]  /*00e0*/  LOP3.LUT R8, R2, 0x40, RZ, 0xfc, !PT ;  /* 0x0000004002087812 */ /* 0x000fe200078efcff */
[----:B------:R-:W-:Y:S01]  /*00f0*/  IMAD R6, R7, 0x2000, R2 ;  /* 0x0000200007067824 */ /* 0x000fe200078e0202 */
[----:B------:R-:W-:-:S03]  /*0100*/  LEA.HI R2, R3, R2, RZ, 0x5 ;  /* 0x0000000203027211 */ /* 0x000fc600078f28ff */
[----:B------:R-:W-:Y:S01]  /*0110*/  IMAD R7, R7, 0x2000, R8 ;  /* 0x0000200007077824 */ /* 0x000fe200078e0208 */
[----:B------:R-:W-:Y:S02]  /*0120*/  SHF.R.S32.HI R9, RZ, 0x1f, R6 ;  /* 0x0000001fff097819 */ /* 0x000fe40000011406 */
[----:B------:R-:W-:Y:S02]  /*0130*/  SHF.R.S32.HI R2, RZ, 0x5, R2 ;  /* 0x00000005ff027819 */ /* 0x000fe40000011402 */
[----:B------:R-:W-:Y:S02]  /*0140*/  SHF.R.S32.HI R10, RZ, 0x1f, R7 ;  /* 0x0000001fff0a7819 */ /* 0x000fe40000011407 */
[----:B------:R-:W-:Y:S02]  /*0150*/  LEA.HI R11, R9, R6, RZ, 0xa ;  /* 0x00000006090b7211 */ /* 0x000fe400078f50ff */
[----:B------:R-:W-:Y:S02]  /*0160*/  LEA.HI R12, R10, R7, RZ, 0xa ;  /* 0x000000070a0c7211 */ /* 0x000fe400078f50ff */
[----:B------:R-:W-:-:S02]  /*0170*/  SHF.R.S32.HI R11, RZ, 0xa, R11 ;  /* 0x0000000aff0b7819 */ /* 0x000fc4000001140b */
[----:B------:R-:W-:Y:S02]  /*0180*/  SHF.R.S32.HI R12, RZ, 0xa, R12 ;  /* 0x0000000aff0c7819 */ /* 0x000fe4000001140c */
[----:B------:R-:W-:Y:S02]  /*0190*/  LEA.HI R13, R9, R6, RZ, 0x11 ;  /* 0x00000006090d7211 */ /* 0x000fe400078f88ff */
[----:B------:R-:W-:Y:S02]  /*01a0*/  LEA.HI R6, R11, R11, RZ, 0x7 ;  /* 0x0000000b0b067211 */ /* 0x000fe400078f38ff */
[----:B------:R-:W-:Y:S02]  /*01b0*/  LEA.HI R9, R12, R12, RZ, 0x7 ;  /* 0x0000000c0c097211 */ /* 0x000fe400078f38ff */
[----:B------:R-:W-:Y:S02]  /*01c0*/  LEA.HI R8, R3, R8, RZ, 0x5 ;  /* 0x0000000803087211 */ /* 0x000fe400078f28ff */
[----:B------:R-:W-:-:S02]  /*01d0*/  LEA.HI R3, R2, R2, RZ, 0x5 ;  /* 0x0000000202037211 */ /* 0x000fc400078f28ff */
[----:B------:R-:W-:Y:S02]  /*01e0*/  LOP3.LUT R16, R6, 0xffffff80, RZ, 0xc0, !PT ;  /* 0xffffff8006107812 */ /* 0x000fe400078ec0ff */
[----:B------:R-:W-:Y:S02]  /*01f0*/  LOP3.LUT R15, R9, 0xffffff80, RZ, 0xc0, !PT ;  /* 0xffffff80090f7812 */ /* 0x000fe400078ec0ff */
[----:B------:R-:W-:Y:S01]  /*0200*/  LOP3.LUT R3, R3, 0xfffe0, RZ, 0xc0, !PT ;  /* 0x000fffe003037812 */ /* 0x000fe200078ec0ff */
[----:B------:R-:W-:Y:S01]  /*0210*/  IMAD.IADD R9, R11, 0x1, -R16 ;  /* 0x000000010b097824 */ /* 0x000fe200078e0a10 */
[----:B------:R-:W-:Y:S01]  /*0220*/  LEA.HI R14, R10, R7, RZ, 0x11 ;  /* 0x000000070a0e7211 */ /* 0x000fe200078f88ff */
[----:B------:R-:W-:Y:S01]  /*0230*/  IMAD.IADD R11, R12, 0x1, -R15 ;  /* 0x000000010c0b7824 */ /* 0x000fe200078e0a0f */
[----:B------:R-:W1:Y:S01]  /*0240*/  LDC.64 R6, c[0x0][0x218] ;  /* 0x00008600ff067b82 */ /* 0x000e620000000a00 */
[----:B------:R-:W-:Y:S01]  /*0250*/  IMAD.SHL.U32 R12, R5, 0x80, RZ ;  /* 0x00000080050c7824 */ /* 0x000fe200078e00ff */
[----:B------:R-:W-:Y:S01]  /*0260*/  LOP3.LUT R16, R13, 0xfffe0000, RZ, 0xc0, !PT ;  /* 0xfffe00000d107812 */ /* 0x000fe200078ec0ff */
[----:B------:R-:W-:Y:S01]  /*0270*/  IMAD.IADD R10, R2, 0x1, -R3 ;  /* 0x00000001020a7824 */ /* 0x000fe200078e0a03 */
[----:B------:R-:W-:-:S02]  /*0280*/  SHF.R.S32.HI R8, RZ, 0x5, R8 ;  /* 0x00000005ff087819 */ /* 0x000fc40000011408 */
[----:B------:R-:W-:Y:S01]  /*0290*/  LOP3.LUT R12, R12, 0xf80, RZ, 0xc0, !PT ;  /* 0x00000f800c0c7812 */ /* 0x000fe200078ec0ff */
[----:B------:R-:W-:Y:S01]  /*02a0*/  IMAD.IADD R15, R16, 0x1, R9 ;  /* 0x00000001100f7824 */ /* 0x000fe200078e0209 */
[----:B------:R-:W2:Y:S01]  /*02b0*/  LDC.64 R2, c[0x0][0x210] ;  /* 0x00008400ff027b82 */ /* 0x000ea20000000a00 */
[----:B------:R-:W-:Y:S02]  /*02c0*/  LEA.HI R13, R8, R8, RZ, 0x5 ;  /* 0x00000008080d7211 */ /* 0x000fe400078f28ff */
[C---:B------:R-:W-:Y:S01]  /*02d0*/  LOP3.LUT R16, R12.reuse, 0x40000, RZ, 0xfc, !PT ;  /* 0x000400000c107812 */ /* 0x040fe200078efcff */
[----:B------:R-:W-:Y:S01]  /*02e0*/  IMAD.IADD R17, R12, 0x1, R15 ;  /* 0x000000010c117824 */ /* 0x000fe200078e020f */
[----:B------:R-:W-:Y:S02]  /*02f0*/  LOP3.LUT R14, R14, 0xfffe0000, RZ, 0xc0, !PT ;  /* 0xfffe00000e0e7812 */ /* 0x000fe400078ec0ff */
[----:B------:R-:W-:Y:S01]  /*0300*/  LOP3.LUT R13, R13, 0xfffe0, RZ, 0xc0, !PT ;  /* 0x000fffe00d0d7812 */ /* 0x000fe200078ec0ff */
[----:B------:R-:W-:-:S02]  /*0310*/  IMAD.IADD R19, R15, 0x1, R16 ;  /* 0x000000010f137824 */ /* 0x000fc400078e0210 */
[----:B------:R-:W-:Y:S02]  /*0320*/  IMAD.IADD R15, R14, 0x1, R11 ;  /* 0x000000010e0f7824 */ /* 0x000fe400078e020b */
[----:B------:R-:W-:Y:S02]  /*0330*/  IMAD R21, R10, 0x1000, R19 ;  /* 0x000010000a157824 */ /* 0x000fe400078e0213 */
[----:B------:R-:W-:Y:S02]  /*0340*/  IMAD.IADD R14, R8, 0x1, -R13 ;  /* 0x00000001080e7824 */ /* 0x000fe400078e0a0d */
[----:B------:R-:W-:Y:S02]  /*0350*/  IMAD.IADD R19, R12, 0x1, R15 ;  /* 0x000000010c137824 */ /* 0x000fe400078e020f */
[----:B------:R-:W-:Y:S02]  /*0360*/  IMAD.IADD R15, R15, 0x1, R16 ;  /* 0x000000010f0f7824 */ /* 0x000fe400078e0210 */
[----:B------:R-:W-:-:S02]  /*0370*/  IMAD R17, R10, 0x1000, R17 ;  /* 0x000010000a117824 */ /* 0x000fc400078e0211 */
[----:B------:R-:W-:Y:S02]  /*0380*/  IMAD R19, R14, 0x1000, R19 ;  /* 0x000010000e137824 */ /* 0x000fe400078e0213 */
[----:B-1----:R-:W-:-:S04]  /*0390*/  IMAD.WIDE R12, R11, 0x4, R6 ;  /* 0x000000040b0c7825 */ /* 0x002fc800078e0206 */
[----:B------:R-:W-:Y:S02]  /*03a0*/  IMAD R23, R14, 0x1000, R15 ;  /* 0x000010000e177824 */ /* 0x000fe400078e020f */
[----:B--2---:R-:W-:-:S04]  /*03b0*/  IMAD.WIDE R10, R17, 0x4, R2 ;  /* 0x00000004110a7825 */ /* 0x004fc800078e0202 */
[----:B------:R-:W-:Y:S02]  /*03c0*/  IMAD.MOV.U32 R8, RZ, RZ, RZ ;  /* 0x000000ffff087224 */ /* 0x000fe400078e00ff */
[----:B------:R-:W-:Y:S01]  /*03d0*/  IMAD.WIDE R14, R21, 0x4, R2 ;  /* 0x00000004150e7825 */ /* 0x000fe200078e0202 */
[----:B------:R-:W-:-:S03]  /*03e0*/  CS2R R20, SRZ ;  /* 0x0000000000147805 */ /* 0x000fc6000001ff00 */
[--C-:B------:R-:W-:Y:S01]  /*03f0*/  IMAD.WIDE R16, R19, 0x4, R2.reuse ;  /* 0x0000000413107825 */ /* 0x100fe200078e0202 */
[----:B------:R-:W-:Y:S01]  /*0400*/  CS2R R18, SRZ ;  /* 0x0000000000127805 */ /* 0x000fe2000001ff00 */
[----:B------:R-:W2:Y:S02]  /*0410*/  @!P0 LDG.E.EL R8, desc[UR6][R12.64] ;  /* 0x000000060c088981 */ /* 0x000ea4000c2e1900 */
[----:B------:R-:W-:Y:S02]  /*0420*/  IMAD.WIDE R2, R23, 0x4, R2 ;  /* 0x0000000417027825 */ /* 0x000fe400078e0202 */
[----:B------:R-:W3:Y:S02]  /*0430*/  @!P0 LDG.E.EL R20, desc[UR6][R14.64] ;  /* 0x000000060e148981 */ /* 0x000ee4000c2e1900 */
[----:B------:R-:W-:Y:S02]  /*0440*/  IMAD.WIDE R6, R9, 0x4, R6 ;  /* 0x0000000409067825 */ /* 0x000fe400078e0206 */
[----:B------:R-:W4:Y:S02]  /*0450*/  @!P0 LDG.E.EL R18, desc[UR6][R16.64] ;  /* 0x0000000610128981 */ /* 0x000f24000c2e1900 */
[----:B------:R-:W-:-:S02]  /*0460*/  IMAD.MOV.U32 R9, RZ, RZ, RZ ;  /* 0x000000ffff097224 */ /* 0x000fc400078e00ff */
[----:B------:R-:W5:Y:S04]  /*0470*/  @!P0 LDG.E.EL R21, desc[UR6][R2.64] ;  /* 0x0000000602158981 */ /* 0x000f68000c2e1900 */
[----:B------:R-:W3:Y:S04]  /*0480*/  @!P0 LDG.E.EL R19, desc[UR6][R6.64] ;  /* 0x0000000606138981 */ /* 0x000ee8000c2e1900 */
[----:B------:R-:W3:Y:S01]  /*0490*/  @!P0 LDG.E.EL R9, desc[UR6][R10.64] ;  /* 0x000000060a098981 */ /* 0x000ee2000c2e1900 */
[----:B------:R-:W1:Y:S01]  /*04a0*/  S2UR UR5, SR_CgaCtaId ;  /* 0x00000000000579c3 */ /* 0x000e620000008800 */
[C---:B------:R-:W-:Y:S01]  /*04b0*/  LOP3.LUT P1, RZ, R5.reuse, 0x1f, RZ, 0xc0, !PT ;  /* 0x0000001f05ff7812 */ /* 0x040fe2000782c0ff */
[----:B------:R-:W-:Y:S01]  /*04c0*/  UMOV UR4, 0x400 ;  /* 0x0000040000047882 */ /* 0x000fe20000000000 */
[----:B------:R-:W-:Y:S01]  /*04d0*/  ISETP.GE.AND P2, PT, R5, 0x2, PT ;  /* 0x000000020500780c */ /* 0x000fe20003f46270 */
[----:B-1----:R-:W-:Y:S01]  /*04e0*/  UPRMT UR4, UR5, 0x654, UR4 ;  /* 0x0000065405047896 */ /* 0x002fe20008000004 */
[----:B--2---:R-:W-:-:S02]  /*04f0*/  SEL R13, R8, RZ, !P0 ;  /* 0x000000ff080d7207 */ /* 0x004fc40004000000 */
[----:B----4-:R-:W-:Y:S02]  /*0500*/  SEL R8, R18, RZ, !P0 ;  /* 0x000000ff12087207 */ /* 0x010fe40004000000 */
[----:B-----5:R-:W-:-:S03]  /*0510*/  SEL R21, R21, RZ, !P0 ;  /* 0x000000ff15157207 */ /* 0x020fc60004000000 */
[----:B------:R-:W-:Y:S01]  /*0520*/  FADD R8, R8, R13 ;  /* 0x0000000d08087221 */ /* 0x000fe20000000000 */
[----:B---3--:R-:W-:Y:S02]  /*0530*/  SEL R12, R19, RZ, !P0 ;  /* 0x000000ff130c7207 */ /* 0x008fe40004000000 */
[----:B------:R-:W-:Y:S02]  /*0540*/  SEL R19, R20, RZ, !P0 ;  /* 0x000000ff14137207 */ /* 0x000fe40004000000 */
[----:B------:R-:W-:Y:S01]  /*0550*/  SEL R9, R9, RZ, !P0 ;  /* 0x000000ff09097207 */ /* 0x000fe20004000000 */
[----:B------:R-:W-:Y:S02]  /*0560*/  FADD R21, R13, R21 ;  /* 0x000000150d157221 */ /* 0x000fe40000000000 */
[----:B------:R-:W-:Y:S02]  /*0570*/  FADD R3, R12, R19 ;  /* 0x000000130c037221 */ /* 0x000fe40000000000 */
[----:B------:R-:W-:Y:S01]  /*0580*/  FADD R2, R9, R12 ;  /* 0x0000000c09027221 */ /* 0x000fe20000000000 */
[----:B------:R-:W-:-:S03]  /*0590*/  FADD R8, R8, -R21 ;  /* 0x8000001508087221 */ /* 0x000fc60000000000 */
[----:B------:R-:W-:Y:S01]  /*05a0*/  FADD R2, R2, -R3 ;  /* 0x8000000302027221 */ /* 0x000fe20000000000 */
[----:B------:R-:W-:-:S04]  /*05b0*/  FMUL R3, R8, R8 ;  /* 0x0000000808037220 */ /* 0x000fc80000400000 */
[----:B------:R-:W-:-:S05]  /*05c0*/  FFMA R3, R2, R2, R3 ;  /* 0x0000000202037223 */ /* 0x000fca0000000003 */
[----:B------:R-:W-:-:S05]  /*05d0*/  FSEL R3, R3, RZ, !P0 ;  /* 0x000000ff03037208 */ /* 0x000fca0004000000 */
[----:B------:R-:W1:Y:S02]  /*05e0*/  SHFL.BFLY PT, R2, R3, 0x10, 0x1f ;  /* 0x0e001f0003027f89 */ /* 0x000e6400000e0000 */
[----:B-1----:R-:W-:-:S05]  /*05f0*/  FADD R2, R3, R2 ;  /* 0x0000000203027221 */ /* 0x002fca0000000000 */
[----:B------:R-:W1:Y:S02]  /*0600*/  SHFL.BFLY PT, R7, R2, 0x8, 0x1f ;  /* 0x0d001f0002077f89 */ /* 0x000e6400000e0000 */
[----:B-1----:R-:W-:-:S05]  /*0610*/  FADD R7, R2, R7 ;  /* 0x0000000702077221 */ /* 0x002fca0000000000 */
[----:B------:R-:W1:Y:S02]  /*0620*/  SHFL.BFLY PT, R6, R7, 0x4, 0x1f ;  /* 0x0c801f0007067f89 */ /* 0x000e6400000e0000 */
[----:B-1----:R-:W-:-:S05]  /*0630*/  FADD R6, R7, R6 ;  /* 0x0000000607067221 */ /* 0x002fca0000000000 */
[----:B------:R-:W1:Y:S02]  /*0640*/  SHFL.BFLY PT, R9, R6, 0x2, 0x1f ;  /* 0x0c401f0006097f89 */ /* 0x000e6400000e0000 */
[----:B-1----:R-:W-:-:S05]  /*0650*/  FADD R9, R6, R9 ;  /* 0x0000000906097221 */ /* 0x002fca0000000000 */
[----:B------:R-:W1:Y:S01]  /*0660*/  SHFL.BFLY PT, R8, R9, 0x1, 0x1f ;  /* 0x0c201f0009087f89 */ /* 0x000e6200000e0000 */
[----:B------:R-:W-:-:S04]  /*0670*/  SHF.R.U32.HI R2, RZ, 0x3, R5 ;  /* 0x00000003ff027819 */ /* 0x000fc80000011605 */
[----:B------:R-:W-:Y:S01]  /*0680*/  LOP3.LUT R2, R2, 0x4, RZ, 0xc0, !PT ;  /* 0x0000000402027812 */ /* 0x000fe200078ec0ff */
[----:B-1----:R-:W-:-:S05]  /*0690*/  FADD R11, R9, R8 ;  /* 0x00000008090b7221 */ /* 0x002fca0000000000 */
[----:B------:R-:W-:Y:S01]  /*06a0*/  @!P1 STS [R2+UR4], R11 ;  /* 0x0000000b02009988 */ /* 0x000fe20008000804 */
[C---:B------:R-:W-:Y:S01]  /*06b0*/  LEA R3, R5.reuse, UR4, 0x2 ;  /* 0x0000000405037c11 */ /* 0x040fe2000f8e10ff */
[----:B------:R-:W-:Y:S06]  /*06c0*/  BAR.SYNC.DEFER_BLOCKING 0x0 ;  /* 0x0000000000007b1d */ /* 0x000fec0000010000 */
[----:B------:R-:W1:Y:S01]  /*06d0*/  @!P2 LDS R4, [R3] ;  /* 0x000000000304a984 */ /* 0x000e620000000800 */
[----:B------:R-:W-:-:S04]  /*06e0*/  LOP3.LUT R6, R5, 0x1, RZ, 0xc0, !PT ;  /* 0x0000000105067812 */ /* 0x000fc800078ec0ff */
[----:B------:R-:W-:-:S04]  /*06f0*/  ISETP.NE.U32.AND P1, PT, R6, 0x1, PT ;  /* 0x000000010600780c */ /* 0x000fc80003f25070 */
[C---:B------:R-:W-:Y:S01]  /*0700*/  ISETP.LT.AND P1, PT, R5.reuse, 0x2, P1 ;  /* 0x000000020500780c */ /* 0x040fe20000f21270 */
[----:B-1----:R-:W1:Y:S01]  /*0710*/  SHFL.BFLY PT, R7, R4, 0x1, 0x1f ;  /* 0x0c201f0004077f89 */ /* 0x002e6200000e0000 */
[----:B------:R-:W-:-:S04]  /*0720*/  LOP3.LUT R5, R5, 0x3f, RZ, 0xc0, !PT ;  /* 0x0000003f05057812 */ /* 0x000fc800078ec0ff */
[----:B------:R-:W-:Y:S01]  /*0730*/  ISETP.EQ.AND P0, PT, R5, RZ, !P0 ;  /* 0x000000ff0500720c */ /* 0x000fe20004702270 */
[----:B-1----:R-:W-:-:S06]  /*0740*/  FADD R6, R4, R7 ;  /* 0x0000000704067221 */ /* 0x002fcc0000000000 */
[----:B------:R1:W-:Y:S01]  /*0750*/  @P1 STS [R3], R6 ;  /* 0x0000000603001388 */ /* 0x0003e20000000800 */
[----:B------:R-:W-:Y:S06]  /*0760*/  BAR.SYNC.DEFER_BLOCKING 0x0 ;  /* 0x0000000000007b1d */ /* 0x000fec0000010000 */
[----:B-1----:R-:W-:Y:S05]  /*0770*/  @!P0 EXIT ;  /* 0x000000000000894d */ /* 0x002fea0003800000 */
[----:B------:R-:W0:Y:S01]  /*0780*/  LDS R5, [UR4] ;  /* 0x00000004ff057984 */ /* 0x000e220008000800 */
[----:B------:R-:W1:Y:S02]  /*0790*/  LDC.64 R2, c[0x0][0x220] ;  /* 0x00008800ff027b82 */ /* 0x000e640000000a00 */
[----:B-1----:R-:W-:-:S05]  /*07a0*/  IMAD.WIDE R2, R0, 0x4, R2 ;  /* 0x0000000400027825 */ /* 0x002fca00078e0202 */
[----:B0-----:R-:W-:Y:S01]  /*07b0*/  STG.E desc[UR6][R2.64], R5 ;  /* 0x0000000502007986 */ /* 0x001fe2000c101906 */
[----:B------:R-:W-:Y:S05]  /*07c0*/  EXIT ;  /* 0x000000000000794d */ /* 0x000fea0003800000 */
.L_x_0:
[----:B------:R-:W-:-:S00]  /*07d0*/  BRA `(.L_x_0) ;  /* 0xfffffffc00fc7947 */ /* 0x000fc0000383ffff */
[----:B------:R-:W-:-:S00]  /*07e0*/  NOP ;  /* 0x0000000000007918 */ /* 0x000fc00000000000 */
        /* <DEDUP_REMOVED lines=9> */
.L_x_1:


//--------------------- .nv.shared.triton_per_fused_mean_pow_sub_12 --------------------------
	.section	.nv.shared.triton_per_fused_mean_pow_sub_12,"aw",@nobits
	.sectionflags	@""
	.align	16
	.zero		1024


//--------------------- .nv.constant0.triton_per_fused_mean_pow_sub_12 --------------------------
	.section	.nv.constant0.triton_per_fused_mean_pow_sub_12,"a",@progbits
	.sectionflags	@""
	.align	4
.nv.constant0.triton_per_fused_mean_pow_sub_12:
	.zero		560
